//
// Generated by NVIDIA NVVM Compiler
//
// Compiler Build ID: CL-36424714
// Cuda compilation tools, release 13.0, V13.0.88
// Based on NVVM 20.0.0
//

.version 9.0
.target sm_100
.address_size 64

	// .globl	_Z14vec_add_devicePfS_S_i
.extern .func  (.param .b32 func_retval0) vprintf
(
	.param .b64 vprintf_param_0,
	.param .b64 vprintf_param_1
)
;
.global .align 1 .b8 $str[42] = {71, 80, 85, 58, 32, 99, 91, 37, 100, 93, 32, 61, 32, 37, 102, 32, 40, 97, 91, 37, 100, 93, 32, 61, 32, 37, 102, 44, 32, 98, 91, 37, 100, 93, 32, 61, 32, 37, 102, 41, 10};

.visible .entry _Z14vec_add_devicePfS_S_i(
	.param .u64 .ptr .align 1 _Z14vec_add_devicePfS_S_i_param_0,
	.param .u64 .ptr .align 1 _Z14vec_add_devicePfS_S_i_param_1,
	.param .u64 .ptr .align 1 _Z14vec_add_devicePfS_S_i_param_2,
	.param .u32 _Z14vec_add_devicePfS_S_i_param_3
)
{
	.local .align 16 .b8 	__local_depot0[48];
	.reg .b64 	%SP;
	.reg .b64 	%SPL;
	.reg .pred 	%p<2>;
	.reg .b32 	%r<8>;
	.reg .b32 	%f<6>;
	.reg .b64 	%rd<15>;
	.reg .b64 	%fd<4>;

	mov.u64 	%SPL, __local_depot0;
	cvta.local.u64 	%SP, %SPL;
	ld.param.u64 	%rd1, [_Z14vec_add_devicePfS_S_i_param_0];
	ld.param.u64 	%rd2, [_Z14vec_add_devicePfS_S_i_param_1];
	ld.param.u64 	%rd3, [_Z14vec_add_devicePfS_S_i_param_2];
	ld.param.u32 	%r2, [_Z14vec_add_devicePfS_S_i_param_3];
	mov.u32 	%r3, %ctaid.x;
	mov.u32 	%r4, %ntid.x;
	mov.u32 	%r5, %tid.x;
	mad.lo.s32 	%r1, %r3, %r4, %r5;
	setp.ge.s32 	%p1, %r1, %r2;
	@%p1 bra 	$L__BB0_2;
	add.u64 	%rd4, %SP, 0;
	add.u64 	%rd5, %SPL, 0;
	cvta.to.global.u64 	%rd6, %rd1;
	cvta.to.global.u64 	%rd7, %rd2;
	cvta.to.global.u64 	%rd8, %rd3;
	mul.wide.s32 	%rd9, %r1, 4;
	add.s64 	%rd10, %rd6, %rd9;
	ld.global.f32 	%f1, [%rd10];
	add.s64 	%rd11, %rd7, %rd9;
	ld.global.f32 	%f2, [%rd11];
	add.f32 	%f3, %f1, %f2;
	add.s64 	%rd12, %rd8, %rd9;
	st.global.f32 	[%rd12], %f3;
	cvt.f64.f32 	%fd1, %f3;
	ld.global.f32 	%f4, [%rd10];
	cvt.f64.f32 	%fd2, %f4;
	ld.global.f32 	%f5, [%rd11];
	cvt.f64.f32 	%fd3, %f5;
	st.local.u32 	[%rd5], %r1;
	st.local.f64 	[%rd5+8], %fd1;
	st.local.u32 	[%rd5+16], %r1;
	st.local.f64 	[%rd5+24], %fd2;
	st.local.u32 	[%rd5+32], %r1;
	st.local.f64 	[%rd5+40], %fd3;
	mov.u64 	%rd13, $str;
	cvta.global.u64 	%rd14, %rd13;
	{ // callseq 0, 0
	.param .b64 param0;
	st.param.b64 	[param0], %rd14;
	.param .b64 param1;
	st.param.b64 	[param1], %rd4;
	.param .b32 retval0;
	call.uni (retval0), 
	vprintf, 
	(
	param0, 
	param1
	);
	ld.param.b32 	%r6, [retval0];
	} // callseq 0
$L__BB0_2:
	ret;

}


// ===== COMPILED SASS (sm_100) =====

	.target	sm_100

	.elftype	@"ET_EXEC"


//--------------------- .note.nv.tkinfo           --------------------------
	.section	.note.nv.tkinfo,"",@"SHT_NOTE"
	.sectionflags	@"SHF_NOTE_NV_TKINFO"
	.tkinfo
        /*0018*/ 	.word	0x00000002
        /*0030*/ 	.string	""
        /*0030*/ 	.string	"ptxas"
        /*0030*/ 	.string	"Cuda compilation tools, release 13.0, V13.0.88"
        /*0030*/ 	.string	"Build cuda_13.0.r13.0/compiler.36424714_0"
        /*0030*/ 	.string	"-arch sm_100 -m 64 "



//--------------------- .note.nv.cuinfo           --------------------------
	.section	.note.nv.cuinfo,"",@"SHT_NOTE"
	.sectionflags	@"SHF_NOTE_NV_CUINFO"
        /*0018*/ 	.short	0x0002
        /*001a*/ 	.short	0x0064
        /*001c*/ 	.short	0x0082
	.zero		2


//--------------------- .nv.info                  --------------------------
	.section	.nv.info,"",@"SHT_CUDA_INFO"
	.align	4


	//----- nvinfo : EIATTR_REGCOUNT
	.align		4
        /*0000*/ 	.byte	0x04, 0x2f
        /*0002*/ 	.short	(.L_2 - .L_1)
	.align		4
.L_1:
        /*0004*/ 	.word	index@(_Z14vec_add_devicePfS_S_i)
        /*0008*/ 	.word	0x00000018


	//----- nvinfo : EIATTR_FRAME_SIZE
	.align		4
.L_2:
        /*000c*/ 	.byte	0x04, 0x11
        /*000e*/ 	.short	(.L_4 - .L_3)
	.align		4
.L_3:
        /*0010*/ 	.word	index@(_Z14vec_add_devicePfS_S_i)
        /*0014*/ 	.word	0x00000030


	//----- nvinfo : EIATTR_MIN_STACK_SIZE
	.align		4
.L_4:
        /*0018*/ 	.byte	0x04, 0x12
        /*001a*/ 	.short	(.L_6 - .L_5)
	.align		4
.L_5:
        /*001c*/ 	.word	index@(_Z14vec_add_devicePfS_S_i)
        /*0020*/ 	.word	0x00000030
.L_6:


//--------------------- .nv.compat                --------------------------
	.section	.nv.compat,"",@"SHT_CUDA_COMPAT_INFO"
	.align	4
        /*0000*/ 	.byte	0x02, 0x09, 0x00, 0x00, 0x02, 0x02, 0x01, 0x00, 0x02, 0x05, 0x05, 0x00, 0x03, 0x07, 0x01, 0x01
        /*0010*/ 	.byte	0x02, 0x03, 0x00, 0x00, 0x02, 0x06, 0x01, 0x00, 0x04, 0x0b, 0x08, 0x00, 0x09, 0x00, 0x00, 0x00
        /*0020*/ 	.byte	0x00, 0x00, 0x00, 0x00


//--------------------- .nv.info._Z14vec_add_devicePfS_S_i --------------------------
	.section	.nv.info._Z14vec_add_devicePfS_S_i,"",@"SHT_CUDA_INFO"
	.sectionflags	@""
	.align	4


	//----- nvinfo : EIATTR_CUDA_API_VERSION
	.align		4
        /*0000*/ 	.byte	0x04, 0x37
        /*0002*/ 	.short	(.L_8 - .L_7)
.L_7:
        /*0004*/ 	.word	0x00000082


	//----- nvinfo : EIATTR_KPARAM_INFO
	.align		4
.L_8:
        /*0008*/ 	.byte	0x04, 0x17
        /*000a*/ 	.short	(.L_10 - .L_9)
.L_9:
        /*000c*/ 	.word	0x00000000
        /*0010*/ 	.short	0x0003
        /*0012*/ 	.short	0x0018
        /*0014*/ 	.byte	0x00, 0xf0, 0x11, 0x00


	//----- nvinfo : EIATTR_KPARAM_INFO
	.align		4
.L_10:
        /*0018*/ 	.byte	0x04, 0x17
        /*001a*/ 	.short	(.L_12 - .L_11)
.L_11:
        /*001c*/ 	.word	0x00000000
        /*0020*/ 	.short	0x0002
        /*0022*/ 	.short	0x0010
        /*0024*/ 	.byte	0x00, 0xf5, 0x21, 0x00


	//----- nvinfo : EIATTR_KPARAM_INFO
	.align		4
.L_12:
        /*0028*/ 	.byte	0x04, 0x17
        /*002a*/ 	.short	(.L_14 - .L_13)
.L_13:
        /*002c*/ 	.word	0x00000000
        /*0030*/ 	.short	0x0001
        /*0032*/ 	.short	0x0008
        /*0034*/ 	.byte	0x00, 0xf5, 0x21, 0x00


	//----- nvinfo : EIATTR_KPARAM_INFO
	.align		4
.L_14:
        /*0038*/ 	.byte	0x04, 0x17
        /*003a*/ 	.short	(.L_16 - .L_15)
.L_15:
        /*003c*/ 	.word	0x00000000
        /*0040*/ 	.short	0x0000
        /*0042*/ 	.short	0x0000
        /*0044*/ 	.byte	0x00, 0xf5, 0x21, 0x00


	//----- nvinfo : EIATTR_SPARSE_MMA_MASK
	.align		4
.L_16:
        /*0048*/ 	.byte	0x03, 0x50
        /*004a*/ 	.short	0x0000


	//----- nvinfo : EIATTR_MAXREG_COUNT
	.align		4
        /*004c*/ 	.byte	0x03, 0x1b
        /*004e*/ 	.short	0x00ff


	//----- nvinfo : EIATTR_EXTERNS
	.align		4
        /*0050*/ 	.byte	0x04, 0x0f
        /*0052*/ 	.short	(.L_18 - .L_17)


	//   ....[0]....
	.align		4
.L_17:
        /*0054*/ 	.word	index@(vprintf)


	//----- nvinfo : EIATTR_MERCURY_ISA_VERSION
	.align		4
.L_18:
        /*0058*/ 	.byte	0x03, 0x5f
        /*005a*/ 	.short	0x0101


	//----- nvinfo : EIATTR_VRC_CTA_INIT_COUNT
	.align		4
        /*005c*/ 	.byte	0x02, 0x4a
	.zero		1
	.zero		1


	//----- nvinfo : EIATTR_SYSCALL_OFFSETS
	.align		4
        /*0060*/ 	.byte	0x04, 0x46
        /*0062*/ 	.short	(.L_20 - .L_19)


	//   ....[0]....
.L_19:
        /*0064*/ 	.word	0x00000290


	//----- nvinfo : EIATTR_EXIT_INSTR_OFFSETS
	.align		4
.L_20:
        /*0068*/ 	.byte	0x04, 0x1c
        /*006a*/ 	.short	(.L_22 - .L_21)


	//   ....[0]....
.L_21:
        /*006c*/ 	.word	0x000000c0


	//   ....[1]....
        /*0070*/ 	.word	0x000002a0


	//----- nvinfo : EIATTR_CRS_STACK_SIZE
	.align		4
.L_22:
        /*0074*/ 	.byte	0x04, 0x1e
        /*0076*/ 	.short	(.L_24 - .L_23)
.L_23:
        /*0078*/ 	.word	0x00000000


	//----- nvinfo : EIATTR_CBANK_PARAM_SIZE
	.align		4
.L_24:
        /*007c*/ 	.byte	0x03, 0x19
        /*007e*/ 	.short	0x001c


	//----- nvinfo : EIATTR_PARAM_CBANK
	.align		4
        /*0080*/ 	.byte	0x04, 0x0a
        /*0082*/ 	.short	(.L_26 - .L_25)
	.align		4
.L_25:
        /*0084*/ 	.word	index@(.nv.constant0._Z14vec_add_devicePfS_S_i)
        /*0088*/ 	.short	0x0380
        /*008a*/ 	.short	0x001c


	//----- nvinfo : EIATTR_SW_WAR
	.align		4
.L_26:
        /*008c*/ 	.byte	0x04, 0x36
        /*008e*/ 	.short	(.L_28 - .L_27)
.L_27:
        /*0090*/ 	.word	0x00000008
.L_28:


//--------------------- .nv.callgraph             --------------------------
	.section	.nv.callgraph,"",@"SHT_CUDA_CALLGRAPH"
	.align	4
	.sectionentsize	8
	.align		4
        /*0000*/ 	.word	0x00000000
	.align		4
        /*0004*/ 	.word	0xffffffff
	.align		4
        /*0008*/ 	.word	index@(_Z14vec_add_devicePfS_S_i)
	.align		4
        /*000c*/ 	.word	index@(vprintf)
	.align		4
        /*0010*/ 	.word	0x00000000
	.align		4
        /*0014*/ 	.word	0xfffffffe
	.align		4
        /*0018*/ 	.word	0x00000000
	.align		4
        /*001c*/ 	.word	0xfffffffd
	.align		4
        /*0020*/ 	.word	0x00000000
	.align		4
        /*0024*/ 	.word	0xfffffffc


//--------------------- .nv.constant4             --------------------------
	.section	.nv.constant4,"a",@progbits
	.align	8
	.align		8
.nv.constant4:
        /*0000*/ 	.dword	vprintf
	.align		8
        /*0008*/ 	.dword	$str


//--------------------- .text._Z14vec_add_devicePfS_S_i --------------------------
	.section	.text._Z14vec_add_devicePfS_S_i,"ax",@progbits
	.align	128
        .global         _Z14vec_add_devicePfS_S_i
        .type           _Z14vec_add_devicePfS_S_i,@function
        .size           _Z14vec_add_devicePfS_S_i,(.L_x_2 - _Z14vec_add_devicePfS_S_i)
        .other          _Z14vec_add_devicePfS_S_i,@"STO_CUDA_ENTRY STV_DEFAULT"
_Z14vec_add_devicePfS_S_i:
.text._Z14vec_add_devicePfS_S_i:
[----:B------:R-:W0:Y:S01]  /*0000*/  LDC R1, c[0x0][0x37c] ;  /* 0x0000df00ff017b82 */ /* 0x000e220000000800 */
[----:B------:R-:W1:Y:S01]  /*0010*/  S2R R3, SR_TID.X ;  /* 0x0000000000037919 */ /* 0x000e620000002100 */
[----:B------:R-:W2:Y:S06]  /*0020*/  LDCU UR5, c[0x0][0x2fc] ;  /* 0x00005f80ff0577ac */ /* 0x000eac0008000800 */
[----:B------:R-:W1:Y:S01]  /*0030*/  S2UR UR6, SR_CTAID.X ;  /* 0x00000000000679c3 */ /* 0x000e620000002500 */
[----:B0-----:R-:W-:Y:S01]  /*0040*/  IADD3 R1, PT, PT, R1, -0x30, RZ ;  /* 0xffffffd001017810 */ /* 0x001fe20007ffe0ff */
[----:B------:R-:W0:Y:S01]  /*0050*/  LDCU UR7, c[0x0][0x398] ;  /* 0x00007300ff0777ac */ /* 0x000e220008000800 */
[----:B------:R-:W3:Y:S05]  /*0060*/  LDCU UR4, c[0x0][0x2f8] ;  /* 0x00005f00ff0477ac */ /* 0x000eea0008000800 */
[----:B------:R-:W1:Y:S01]  /*0070*/  LDC R0, c[0x0][0x360] ;  /* 0x0000d800ff007b82 */ /* 0x000e620000000800 */
[----:B---3--:R-:W-:-:S04]  /*0080*/  IADD3 R6, P1, PT, R1, UR4, RZ ;  /* 0x0000000401067c10 */ /* 0x008fc8000ff3e0ff */
[----:B--2---:R-:W-:Y:S01]  /*0090*/  IADD3.X R7, PT, PT, RZ, UR5, RZ, P1, !PT ;  /* 0x00000005ff077c10 */ /* 0x004fe20008ffe4ff */
[----:B-1----:R-:W-:-:S05]  /*00a0*/  IMAD R0, R0, UR6, R3 ;  /* 0x0000000600007c24 */ /* 0x002fca000f8e0203 */
[----:B0-----:R-:W-:-:S13]  /*00b0*/  ISETP.GE.AND P0, PT, R0, UR7, PT ;  /* 0x0000000700007c0c */ /* 0x001fda000bf06270 */
[----:B------:R-:W-:Y:S05]  /*00c0*/  @P0 EXIT ;  /* 0x000000000000094d */ /* 0x000fea0003800000 */
[----:B------:R-:W0:Y:S01]  /*00d0*/  LDC.64 R14, c[0x0][0x380] ;  /* 0x0000e000ff0e7b82 */ /* 0x000e220000000a00 */
[----:B------:R-:W1:Y:S07]  /*00e0*/  LDCU.64 UR4, c[0x0][0x358] ;  /* 0x00006b00ff0477ac */ /* 0x000e6e0008000a00 */
[----:B------:R-:W2:Y:S08]  /*00f0*/  LDC.64 R16, c[0x0][0x388] ;  /* 0x0000e200ff107b82 */ /* 0x000eb00000000a00 */
[----:B------:R-:W3:Y:S01]  /*0100*/  LDC.64 R18, c[0x0][0x390] ;  /* 0x0000e400ff127b82 */ /* 0x000ee20000000a00 */
[----:B0-----:R-:W-:-:S05]  /*0110*/  IMAD.WIDE R14, R0, 0x4, R14 ;  /* 0x00000004000e7825 */ /* 0x001fca00078e020e */
[----:B-1----:R-:W4:Y:S01]  /*0120*/  LDG.E R2, desc[UR4][R14.64] ;  /* 0x000000040e027981 */ /* 0x002f22000c1e1900 */
[----:B--2---:R-:W-:-:S05]  /*0130*/  IMAD.WIDE R16, R0, 0x4, R16 ;  /* 0x0000000400107825 */ /* 0x004fca00078e0210 */
[----:B------:R-:W4:Y:S01]  /*0140*/  LDG.E R3, desc[UR4][R16.64] ;  /* 0x0000000410037981 */ /* 0x000f22000c1e1900 */
[----:B---3--:R-:W-:-:S04]  /*0150*/  IMAD.WIDE R18, R0, 0x4, R18 ;  /* 0x0000000400127825 */ /* 0x008fc800078e0212 */
[----:B----4-:R-:W-:-:S05]  /*0160*/  FADD R13, R2, R3 ;  /* 0x00000003020d7221 */ /* 0x010fca0000000000 */
[----:B------:R0:W-:Y:S04]  /*0170*/  STG.E desc[UR4][R18.64], R13 ;  /* 0x0000000d12007986 */ /* 0x0001e8000c101904 */
[----:B------:R-:W2:Y:S04]  /*0180*/  LDG.E R8, desc[UR4][R14.64] ;  /* 0x000000040e087981 */ /* 0x000ea8000c1e1900 */
[----:B------:R-:W3:Y:S01]  /*0190*/  LDG.E R5, desc[UR4][R16.64] ;  /* 0x0000000410057981 */ /* 0x000ee2000c1e1900 */
[----:B------:R0:W1:Y:S01]  /*01a0*/  F2F.F64.F32 R2, R13 ;  /* 0x0000000d00027310 */ /* 0x0000620000201800 */
[----:B------:R-:W-:Y:S01]  /*01b0*/  MOV R12, 0x0 ;  /* 0x00000000000c7802 */ /* 0x000fe20000000f00 */
[----:B------:R-:W4:Y:S01]  /*01c0*/  LDCU.64 UR4, c[0x4][0x8] ;  /* 0x01000100ff0477ac */ /* 0x000f220008000a00 */
[----:B------:R1:W-:Y:S04]  /*01d0*/  STL [R1], R0 ;  /* 0x0000000001007387 */ /* 0x0003e80000100800 */
[----:B------:R2:W-:Y:S01]  /*01e0*/  STL [R1+0x10], R0 ;  /* 0x0000100001007387 */ /* 0x0005e20000100800 */
[----:B0-----:R-:W0:Y:S03]  /*01f0*/  LDC.64 R12, c[0x4][R12] ;  /* 0x010000000c0c7b82 */ /* 0x001e260000000a00 */
[----:B------:R0:W-:Y:S04]  /*0200*/  STL [R1+0x20], R0 ;  /* 0x0000200001007387 */ /* 0x0001e80000100800 */
[----:B-1----:R1:W-:Y:S01]  /*0210*/  STL.64 [R1+0x8], R2 ;  /* 0x0000080201007387 */ /* 0x0023e20000100a00 */
[----:B----4-:R-:W-:Y:S01]  /*0220*/  MOV R4, UR4 ;  /* 0x0000000400047c02 */ /* 0x010fe20008000f00 */
[----:B--2---:R-:W2:Y:S08]  /*0230*/  F2F.F64.F32 R8, R8 ;  /* 0x0000000800087310 */ /* 0x004eb00000201800 */
[----:B---3--:R-:W3:Y:S01]  /*0240*/  F2F.F64.F32 R10, R5 ;  /* 0x00000005000a7310 */ /* 0x008ee20000201800 */
[----:B--2---:R1:W-:Y:S04]  /*0250*/  STL.64 [R1+0x18], R8 ;  /* 0x0000180801007387 */ /* 0x0043e80000100a00 */
[----:B---3--:R1:W-:Y:S01]  /*0260*/  STL.64 [R1+0x28], R10 ;  /* 0x0000280a01007387 */ /* 0x0083e20000100a00 */
[----:B0-----:R-:W-:-:S07]  /*0270*/  MOV R5, UR5 ;  /* 0x0000000500057c02 */ /* 0x001fce0008000f00 */
[----:B------:R-:W-:-:S07]  /*0280*/  LEPC R20, `(.L_x_0) ;  /* 0x000000001014794e */ /* 0x000fce0000000000 */
[----:B-1----:R-:W-:Y:S05]  /*0290*/  CALL.ABS.NOINC R12 ;  /* 0x000000000c007343 */ /* 0x002fea0003c00000 */
.L_x_0:
[----:B------:R-:W-:Y:S05]  /*02a0*/  EXIT ;  /* 0x000000000000794d */ /* 0x000fea0003800000 */
.L_x_1:
[----:B------:R-:W-:-:S00]  /*02b0*/  BRA `(.L_x_1) ;  /* 0xfffffffc00fc7947 */ /* 0x000fc0000383ffff */
[----:B------:R-:W-:-:S00]  /*02c0*/  NOP ;  /* 0x0000000000007918 */ /* 0x000fc00000000000 */
        /* <DEDUP_REMOVED lines=11> */
.L_x_2:


//--------------------- .nv.global.init           --------------------------
	.section	.nv.global.init,"aw",@progbits
.nv.global.init:
	.type		$str,@object
	.size		$str,(.L_0 - $str)
$str:
        /*0000*/ 	.byte	0x47, 0x50, 0x55, 0x3a, 0x20, 0x63, 0x5b, 0x25, 0x64, 0x5d, 0x20, 0x3d, 0x20, 0x25, 0x66, 0x20
        /*0010*/ 	.byte	0x28, 0x61, 0x5b, 0x25, 0x64, 0x5d, 0x20, 0x3d, 0x20, 0x25, 0x66, 0x2c, 0x20, 0x62, 0x5b, 0x25
        /*0020*/ 	.byte	0x64, 0x5d, 0x20, 0x3d, 0x20, 0x25, 0x66, 0x29, 0x0a, 0x00
.L_0:


//--------------------- .nv.shared.reserved.0     --------------------------
	.section	.nv.shared.reserved.0,"aw",@nobits
	.weak		__nv_reservedSMEM_offset_0_alias
	.size		__nv_reservedSMEM_offset_0_alias, 0, 64
	.other		__nv_reservedSMEM_offset_0_alias,@"STO_CUDA_RESERVED_SHARED STV_DEFAULT"
__nv_reservedSMEM_offset_0_alias:
	.zero		0
	.zero		64


//--------------------- .nv.constant0._Z14vec_add_devicePfS_S_i --------------------------
	.section	.nv.constant0._Z14vec_add_devicePfS_S_i,"a",@progbits
	.sectionflags	@""
	.align	4
.nv.constant0._Z14vec_add_devicePfS_S_i:
	.zero		924


//--------------------- SYMBOLS --------------------------

	.type		.nv.reservedSmem.offset0,@object
	.size		.nv.reservedSmem.offset0,0x4
	.type		vprintf,@function
